//
// Generated by NVIDIA NVVM Compiler
//
// Compiler Build ID: CL-36424714
// Cuda compilation tools, release 13.0, V13.0.88
// Based on NVVM 20.0.0
//

.version 9.0
.target sm_100
.address_size 64

	// .globl	_Z9distancesPdS_S_

.visible .entry _Z9distancesPdS_S_(
	.param .u64 .ptr .align 1 _Z9distancesPdS_S__param_0,
	.param .u64 .ptr .align 1 _Z9distancesPdS_S__param_1,
	.param .u64 .ptr .align 1 _Z9distancesPdS_S__param_2
)
{
	.reg .b32 	%r<5>;
	.reg .b64 	%rd<11>;
	.reg .b64 	%fd<6>;

	ld.param.u64 	%rd1, [_Z9distancesPdS_S__param_0];
	ld.param.u64 	%rd2, [_Z9distancesPdS_S__param_1];
	ld.param.u64 	%rd3, [_Z9distancesPdS_S__param_2];
	cvta.to.global.u64 	%rd4, %rd3;
	cvta.to.global.u64 	%rd5, %rd2;
	cvta.to.global.u64 	%rd6, %rd1;
	mov.u32 	%r1, %ctaid.x;
	mov.u32 	%r2, %ntid.x;
	mov.u32 	%r3, %tid.x;
	mad.lo.s32 	%r4, %r1, %r2, %r3;
	mul.wide.s32 	%rd7, %r4, 8;
	add.s64 	%rd8, %rd6, %rd7;
	ld.global.f64 	%fd1, [%rd8];
	add.s64 	%rd9, %rd5, %rd7;
	ld.global.f64 	%fd2, [%rd9];
	mul.f64 	%fd3, %fd2, %fd2;
	fma.rn.f64 	%fd4, %fd1, %fd1, %fd3;
	sqrt.rn.f64 	%fd5, %fd4;
	add.s64 	%rd10, %rd4, %rd7;
	st.global.f64 	[%rd10], %fd5;
	ret;

}


// ===== COMPILED SASS (sm_100) =====

	.target	sm_100

	.elftype	@"ET_EXEC"


//--------------------- .note.nv.tkinfo           --------------------------
	.section	.note.nv.tkinfo,"",@"SHT_NOTE"
	.sectionflags	@"SHF_NOTE_NV_TKINFO"
	.tkinfo
        /*0018*/ 	.word	0x00000002
        /*0030*/ 	.string	""
        /*0030*/ 	.string	"ptxas"
        /*0030*/ 	.string	"Cuda compilation tools, release 13.0, V13.0.88"
        /*0030*/ 	.string	"Build cuda_13.0.r13.0/compiler.36424714_0"
        /*0030*/ 	.string	"-arch sm_100 -m 64 "



//--------------------- .note.nv.cuinfo           --------------------------
	.section	.note.nv.cuinfo,"",@"SHT_NOTE"
	.sectionflags	@"SHF_NOTE_NV_CUINFO"
        /*0018*/ 	.short	0x0002
        /*001a*/ 	.short	0x0064
        /*001c*/ 	.short	0x0082
	.zero		2


//--------------------- .nv.info                  --------------------------
	.section	.nv.info,"",@"SHT_CUDA_INFO"
	.align	4


	//----- nvinfo : EIATTR_REGCOUNT
	.align		4
        /*0000*/ 	.byte	0x04, 0x2f
        /*0002*/ 	.short	(.L_1 - .L_0)
	.align		4
.L_0:
        /*0004*/ 	.word	index@(_Z9distancesPdS_S_)
        /*0008*/ 	.word	0x00000012


	//----- nvinfo : EIATTR_FRAME_SIZE
	.align		4
.L_1:
        /*000c*/ 	.byte	0x04, 0x11
        /*000e*/ 	.short	(.L_3 - .L_2)
	.align		4
.L_2:
        /*0010*/ 	.word	index@($__internal_0_$__cuda_sm20_dsqrt_rn_f64_mediumpath_v1)
        /*0014*/ 	.word	0x00000000


	//----- nvinfo : EIATTR_FRAME_SIZE
	.align		4
.L_3:
        /*0018*/ 	.byte	0x04, 0x11
        /*001a*/ 	.short	(.L_5 - .L_4)
	.align		4
.L_4:
        /*001c*/ 	.word	index@(_Z9distancesPdS_S_)
        /*0020*/ 	.word	0x00000000


	//----- nvinfo : EIATTR_MIN_STACK_SIZE
	.align		4
.L_5:
        /*0024*/ 	.byte	0x04, 0x12
        /*0026*/ 	.short	(.L_7 - .L_6)
	.align		4
.L_6:
        /*0028*/ 	.word	index@(_Z9distancesPdS_S_)
        /*002c*/ 	.word	0x00000000
.L_7:


//--------------------- .nv.compat                --------------------------
	.section	.nv.compat,"",@"SHT_CUDA_COMPAT_INFO"
	.align	4
        /*0000*/ 	.byte	0x02, 0x09, 0x00, 0x00, 0x02, 0x02, 0x01, 0x00, 0x02, 0x05, 0x05, 0x00, 0x03, 0x07, 0x01, 0x01
        /*0010*/ 	.byte	0x02, 0x03, 0x00, 0x00, 0x02, 0x06, 0x01, 0x00, 0x04, 0x0b, 0x08, 0x00, 0x01, 0x00, 0x00, 0x00
        /*0020*/ 	.byte	0x00, 0x00, 0x00, 0x00


//--------------------- .nv.info._Z9distancesPdS_S_ --------------------------
	.section	.nv.info._Z9distancesPdS_S_,"",@"SHT_CUDA_INFO"
	.sectionflags	@""
	.align	4


	//----- nvinfo : EIATTR_CUDA_API_VERSION
	.align		4
        /*0000*/ 	.byte	0x04, 0x37
        /*0002*/ 	.short	(.L_9 - .L_8)
.L_8:
        /*0004*/ 	.word	0x00000082


	//----- nvinfo : EIATTR_KPARAM_INFO
	.align		4
.L_9:
        /*0008*/ 	.byte	0x04, 0x17
        /*000a*/ 	.short	(.L_11 - .L_10)
.L_10:
        /*000c*/ 	.word	0x00000000
        /*0010*/ 	.short	0x0002
        /*0012*/ 	.short	0x0010
        /*0014*/ 	.byte	0x00, 0xf5, 0x21, 0x00


	//----- nvinfo : EIATTR_KPARAM_INFO
	.align		4
.L_11:
        /*0018*/ 	.byte	0x04, 0x17
        /*001a*/ 	.short	(.L_13 - .L_12)
.L_12:
        /*001c*/ 	.word	0x00000000
        /*0020*/ 	.short	0x0001
        /*0022*/ 	.short	0x0008
        /*0024*/ 	.byte	0x00, 0xf5, 0x21, 0x00


	//----- nvinfo : EIATTR_KPARAM_INFO
	.align		4
.L_13:
        /*0028*/ 	.byte	0x04, 0x17
        /*002a*/ 	.short	(.L_15 - .L_14)
.L_14:
        /*002c*/ 	.word	0x00000000
        /*0030*/ 	.short	0x0000
        /*0032*/ 	.short	0x0000
        /*0034*/ 	.byte	0x00, 0xf5, 0x21, 0x00


	//----- nvinfo : EIATTR_SPARSE_MMA_MASK
	.align		4
.L_15:
        /*0038*/ 	.byte	0x03, 0x50
        /*003a*/ 	.short	0x0000


	//----- nvinfo : EIATTR_MAXREG_COUNT
	.align		4
        /*003c*/ 	.byte	0x03, 0x1b
        /*003e*/ 	.short	0x00ff


	//----- nvinfo : EIATTR_MERCURY_ISA_VERSION
	.align		4
        /*0040*/ 	.byte	0x03, 0x5f
        /*0042*/ 	.short	0x0101


	//----- nvinfo : EIATTR_VRC_CTA_INIT_COUNT
	.align		4
        /*0044*/ 	.byte	0x02, 0x4a
	.zero		1
	.zero		1


	//----- nvinfo : EIATTR_EXIT_INSTR_OFFSETS
	.align		4
        /*0048*/ 	.byte	0x04, 0x1c
        /*004a*/ 	.short	(.L_17 - .L_16)


	//   ....[0]....
.L_16:
        /*004c*/ 	.word	0x00000270


	//----- nvinfo : EIATTR_CRS_STACK_SIZE
	.align		4
.L_17:
        /*0050*/ 	.byte	0x04, 0x1e
        /*0052*/ 	.short	(.L_19 - .L_18)
.L_18:
        /*0054*/ 	.word	0x00000000


	//----- nvinfo : EIATTR_CBANK_PARAM_SIZE
	.align		4
.L_19:
        /*0058*/ 	.byte	0x03, 0x19
        /*005a*/ 	.short	0x0018


	//----- nvinfo : EIATTR_PARAM_CBANK
	.align		4
        /*005c*/ 	.byte	0x04, 0x0a
        /*005e*/ 	.short	(.L_21 - .L_20)
	.align		4
.L_20:
        /*0060*/ 	.word	index@(.nv.constant0._Z9distancesPdS_S_)
        /*0064*/ 	.short	0x0380
        /*0066*/ 	.short	0x0018


	//----- nvinfo : EIATTR_SW_WAR
	.align		4
.L_21:
        /*0068*/ 	.byte	0x04, 0x36
        /*006a*/ 	.short	(.L_23 - .L_22)
.L_22:
        /*006c*/ 	.word	0x00000008
.L_23:


//--------------------- .nv.callgraph             --------------------------
	.section	.nv.callgraph,"",@"SHT_CUDA_CALLGRAPH"
	.align	4
	.sectionentsize	8
	.align		4
        /*0000*/ 	.word	0x00000000
	.align		4
        /*0004*/ 	.word	0xffffffff
	.align		4
        /*0008*/ 	.word	0x00000000
	.align		4
        /*000c*/ 	.word	0xfffffffe
	.align		4
        /*0010*/ 	.word	0x00000000
	.align		4
        /*0014*/ 	.word	0xfffffffd
	.align		4
        /*0018*/ 	.word	0x00000000
	.align		4
        /*001c*/ 	.word	0xfffffffc


//--------------------- .text._Z9distancesPdS_S_  --------------------------
	.section	.text._Z9distancesPdS_S_,"ax",@progbits
	.align	128
        .global         _Z9distancesPdS_S_
        .type           _Z9distancesPdS_S_,@function
        .size           _Z9distancesPdS_S_,(.L_x_7 - _Z9distancesPdS_S_)
        .other          _Z9distancesPdS_S_,@"STO_CUDA_ENTRY STV_DEFAULT"
_Z9distancesPdS_S_:
.text._Z9distancesPdS_S_:
[----:B------:R-:W-:Y:S01]  /*0000*/  LDC R1, c[0x0][0x37c] ;  /* 0x0000df00ff017b82 */ /* 0x000fe20000000800 */
[----:B------:R-:W0:Y:S07]  /*0010*/  S2R R5, SR_TID.X ;  /* 0x0000000000057919 */ /* 0x000e2e0000002100 */
[----:B------:R-:W0:Y:S01]  /*0020*/  S2UR UR6, SR_CTAID.X ;  /* 0x00000000000679c3 */ /* 0x000e220000002500 */
[----:B------:R-:W1:Y:S07]  /*0030*/  LDCU.64 UR4, c[0x0][0x358] ;  /* 0x00006b00ff0477ac */ /* 0x000e6e0008000a00 */
[----:B------:R-:W0:Y:S08]  /*0040*/  LDC R0, c[0x0][0x360] ;  /* 0x0000d800ff007b82 */ /* 0x000e300000000800 */
[----:B------:R-:W2:Y:S08]  /*0050*/  LDC.64 R6, c[0x0][0x388] ;  /* 0x0000e200ff067b82 */ /* 0x000eb00000000a00 */
[----:B------:R-:W3:Y:S01]  /*0060*/  LDC.64 R2, c[0x0][0x380] ;  /* 0x0000e000ff027b82 */ /* 0x000ee20000000a00 */
[----:B0-----:R-:W-:-:S04]  /*0070*/  IMAD R0, R0, UR6, R5 ;  /* 0x0000000600007c24 */ /* 0x001fc8000f8e0205 */
[----:B--2---:R-:W-:-:S06]  /*0080*/  IMAD.WIDE R6, R0, 0x8, R6 ;  /* 0x0000000800067825 */ /* 0x004fcc00078e0206 */
[----:B-1----:R-:W2:Y:S01]  /*0090*/  LDG.E.64 R6, desc[UR4][R6.64] ;  /* 0x0000000406067981 */ /* 0x002ea2000c1e1b00 */
[----:B---3--:R-:W-:-:S06]  /*00a0*/  IMAD.WIDE R2, R0, 0x8, R2 ;  /* 0x0000000800027825 */ /* 0x008fcc00078e0202 */
[----:B------:R-:W3:Y:S01]  /*00b0*/  LDG.E.64 R2, desc[UR4][R2.64] ;  /* 0x0000000402027981 */ /* 0x000ee2000c1e1b00 */
[----:B------:R-:W-:Y:S01]  /*00c0*/  IMAD.MOV.U32 R12, RZ, RZ, 0x0 ;  /* 0x00000000ff0c7424 */ /* 0x000fe200078e00ff */
[----:B------:R-:W-:Y:S01]  /*00d0*/  MOV R13, 0x3fd80000 ;  /* 0x3fd80000000d7802 */ /* 0x000fe20000000f00 */
[----:B------:R-:W-:Y:S01]  /*00e0*/  BSSY.RECONVERGENT B0, `(.L_x_0) ;  /* 0x0000015000007945 */ /* 0x000fe20003800200 */
[----:B--2---:R-:W-:-:S08]  /*00f0*/  DMUL R4, R6, R6 ;  /* 0x0000000606047228 */ /* 0x004fd00000000000 */
[----:B---3--:R-:W-:-:S06]  /*0100*/  DFMA R4, R2, R2, R4 ;  /* 0x000000020204722b */ /* 0x008fcc0000000004 */
[----:B------:R-:W0:Y:S04]  /*0110*/  MUFU.RSQ64H R9, R5 ;  /* 0x0000000500097308 */ /* 0x000e280000001c00 */
[----:B------:R-:W-:-:S05]  /*0120*/  VIADD R8, R5, 0xfcb00000 ;  /* 0xfcb0000005087836 */ /* 0x000fca0000000000 */
[----:B------:R-:W-:Y:S01]  /*0130*/  ISETP.GE.U32.AND P0, PT, R8, 0x7ca00000, PT ;  /* 0x7ca000000800780c */ /* 0x000fe20003f06070 */
[----:B0-----:R-:W-:-:S08]  /*0140*/  DMUL R10, R8, R8 ;  /* 0x00000008080a7228 */ /* 0x001fd00000000000 */
[----:B------:R-:W-:-:S08]  /*0150*/  DFMA R10, R4, -R10, 1 ;  /* 0x3ff00000040a742b */ /* 0x000fd0000000080a */
[----:B------:R-:W-:Y:S02]  /*0160*/  DFMA R12, R10, R12, 0.5 ;  /* 0x3fe000000a0c742b */ /* 0x000fe4000000000c */
[----:B------:R-:W-:-:S08]  /*0170*/  DMUL R10, R8, R10 ;  /* 0x0000000a080a7228 */ /* 0x000fd00000000000 */
[----:B------:R-:W-:-:S08]  /*0180*/  DFMA R10, R12, R10, R8 ;  /* 0x0000000a0c0a722b */ /* 0x000fd00000000008 */
[----:B------:R-:W-:Y:S02]  /*0190*/  DMUL R6, R4, R10 ;  /* 0x0000000a04067228 */ /* 0x000fe40000000000 */
[----:B------:R-:W-:Y:S01]  /*01a0*/  VIADD R15, R11, 0xfff00000 ;  /* 0xfff000000b0f7836 */ /* 0x000fe20000000000 */
[----:B------:R-:W-:-:S05]  /*01b0*/  MOV R14, R10 ;  /* 0x0000000a000e7202 */ /* 0x000fca0000000f00 */
[----:B------:R-:W-:-:S08]  /*01c0*/  DFMA R12, R6, -R6, R4 ;  /* 0x80000006060c722b */ /* 0x000fd00000000004 */
[----:B------:R-:W-:Y:S01]  /*01d0*/  DFMA R2, R12, R14, R6 ;  /* 0x0000000e0c02722b */ /* 0x000fe20000000006 */
[----:B------:R-:W-:Y:S10]  /*01e0*/  @!P0 BRA `(.L_x_1) ;  /* 0x0000000000108947 */ /* 0x000ff40003800000 */
[----:B------:R-:W-:-:S07]  /*01f0*/  MOV R2, 0x210 ;  /* 0x0000021000027802 */ /* 0x000fce0000000f00 */
[----:B------:R-:W-:Y:S05]  /*0200*/  CALL.REL.NOINC `($__internal_0_$__cuda_sm20_dsqrt_rn_f64_mediumpath_v1) ;  /* 0x00000000001c7944 */ /* 0x000fea0003c00000 */
[----:B------:R-:W-:Y:S01]  /*0210*/  IMAD.MOV.U32 R2, RZ, RZ, R6 ;  /* 0x000000ffff027224 */ /* 0x000fe200078e0006 */
[----:B------:R-:W-:-:S07]  /*0220*/  MOV R3, R7 ;  /* 0x0000000700037202 */ /* 0x000fce0000000f00 */
.L_x_1:
[----:B------:R-:W-:Y:S05]  /*0230*/  BSYNC.RECONVERGENT B0 ;  /* 0x0000000000007941 */ /* 0x000fea0003800200 */
.L_x_0:
[----:B------:R-:W0:Y:S02]  /*0240*/  LDC.64 R4, c[0x0][0x390] ;  /* 0x0000e400ff047b82 */ /* 0x000e240000000a00 */
[----:B0-----:R-:W-:-:S05]  /*0250*/  IMAD.WIDE R4, R0, 0x8, R4 ;  /* 0x0000000800047825 */ /* 0x001fca00078e0204 */
[----:B------:R-:W-:Y:S01]  /*0260*/  STG.E.64 desc[UR4][R4.64], R2 ;  /* 0x0000000204007986 */ /* 0x000fe2000c101b04 */
[----:B------:R-:W-:Y:S05]  /*0270*/  EXIT ;  /* 0x000000000000794d */ /* 0x000fea0003800000 */
        .weak           $__internal_0_$__cuda_sm20_dsqrt_rn_f64_mediumpath_v1
        .type           $__internal_0_$__cuda_sm20_dsqrt_rn_f64_mediumpath_v1,@function
        .size           $__internal_0_$__cuda_sm20_dsqrt_rn_f64_mediumpath_v1,(.L_x_7 - $__internal_0_$__cuda_sm20_dsqrt_rn_f64_mediumpath_v1)
$__internal_0_$__cuda_sm20_dsqrt_rn_f64_mediumpath_v1:
[----:B------:R-:W-:Y:S01]  /*0280*/  ISETP.GE.U32.AND P0, PT, R8, -0x3400000, PT ;  /* 0xfcc000000800780c */ /* 0x000fe20003f06070 */
[----:B------:R-:W-:Y:S01]  /*0290*/  BSSY.RECONVERGENT B1, `(.L_x_2) ;  /* 0x0000024000017945 */ /* 0x000fe20003800200 */
[----:B------:R-:W-:-:S11]  /*02a0*/  IMAD.MOV.U32 R11, RZ, RZ, R15 ;  /* 0x000000ffff0b7224 */ /* 0x000fd600078e000f */
[----:B------:R-:W-:Y:S05]  /*02b0*/  @!P0 BRA `(.L_x_3) ;  /* 0x0000000000208947 */ /* 0x000fea0003800000 */
[----:B------:R-:W-:-:S10]  /*02c0*/  DFMA.RM R6, R12, R10, R6 ;  /* 0x0000000a0c06722b */ /* 0x000fd40000004006 */
[----:B------:R-:W-:-:S04]  /*02d0*/  IADD3 R8, P0, PT, R6, 0x1, RZ ;  /* 0x0000000106087810 */ /* 0x000fc80007f1e0ff */
[----:B------:R-:W-:-:S06]  /*02e0*/  IADD3.X R9, PT, PT, RZ, R7, RZ, P0, !PT ;  /* 0x00000007ff097210 */ /* 0x000fcc00007fe4ff */
[----:B------:R-:W-:-:S08]  /*02f0*/  DFMA.RP R4, -R6, R8, R4 ;  /* 0x000000080604722b */ /* 0x000fd00000008104 */
[----:B------:R-:W-:-:S06]  /*0300*/  DSETP.GT.AND P0, PT, R4, RZ, PT ;  /* 0x000000ff0400722a */ /* 0x000fcc0003f04000 */
[----:B------:R-:W-:Y:S02]  /*0310*/  FSEL R6, R8, R6, P0 ;  /* 0x0000000608067208 */ /* 0x000fe40000000000 */
[----:B------:R-:W-:Y:S01]  /*0320*/  FSEL R7, R9, R7, P0 ;  /* 0x0000000709077208 */ /* 0x000fe20000000000 */
[----:B------:R-:W-:Y:S06]  /*0330*/  BRA `(.L_x_4) ;  /* 0x0000000000647947 */ /* 0x000fec0003800000 */
.L_x_3:
[----:B------:R-:W-:-:S14]  /*0340*/  DSETP.NE.AND P0, PT, R4, RZ, PT ;  /* 0x000000ff0400722a */ /* 0x000fdc0003f05000 */
[----:B------:R-:W-:Y:S05]  /*0350*/  @!P0 BRA `(.L_x_5) ;  /* 0x0000000000588947 */ /* 0x000fea0003800000 */
[----:B------:R-:W-:-:S13]  /*0360*/  ISETP.GE.AND P0, PT, R5, RZ, PT ;  /* 0x000000ff0500720c */ /* 0x000fda0003f06270 */
[----:B------:R-:W-:Y:S01]  /*0370*/  @!P0 IMAD.MOV.U32 R6, RZ, RZ, 0x0 ;  /* 0x00000000ff068424 */ /* 0x000fe200078e00ff */
[----:B------:R-:W-:Y:S01]  /*0380*/  @!P0 MOV R7, 0xfff80000 ;  /* 0xfff8000000078802 */ /* 0x000fe20000000f00 */
[----:B------:R-:W-:Y:S06]  /*0390*/  @!P0 BRA `(.L_x_4) ;  /* 0x00000000004c8947 */ /* 0x000fec0003800000 */
[----:B------:R-:W-:-:S13]  /*03a0*/  ISETP.GT.AND P0, PT, R5, 0x7fefffff, PT ;  /* 0x7fefffff0500780c */ /* 0x000fda0003f04270 */
[----:B------:R-:W-:Y:S05]  /*03b0*/  @P0 BRA `(.L_x_5) ;  /* 0x0000000000400947 */ /* 0x000fea0003800000 */
[----:B------:R-:W-:Y:S01]  /*03c0*/  DMUL R4, R4, 8.11296384146066816958e+31 ;  /* 0x4690000004047828 */ /* 0x000fe20000000000 */
[----:B------:R-:W-:Y:S01]  /*03d0*/  IMAD.MOV.U32 R6, RZ, RZ, RZ ;  /* 0x000000ffff067224 */ /* 0x000fe200078e00ff */
[----:B------:R-:W-:Y:S01]  /*03e0*/  MOV R10, 0x0 ;  /* 0x00000000000a7802 */ /* 0x000fe20000000f00 */
[----:B------:R-:W-:-:S03]  /*03f0*/  IMAD.MOV.U32 R11, RZ, RZ, 0x3fd80000 ;  /* 0x3fd80000ff0b7424 */ /* 0x000fc600078e00ff */
[----:B------:R-:W0:Y:S02]  /*0400*/  MUFU.RSQ64H R7, R5 ;  /* 0x0000000500077308 */ /* 0x000e240000001c00 */
[----:B0-----:R-:W-:-:S08]  /*0410*/  DMUL R8, R6, R6 ;  /* 0x0000000606087228 */ /* 0x001fd00000000000 */
[----:B------:R-:W-:-:S08]  /*0420*/  DFMA R8, R4, -R8, 1 ;  /* 0x3ff000000408742b */ /* 0x000fd00000000808 */
[----:B------:R-:W-:Y:S02]  /*0430*/  DFMA R10, R8, R10, 0.5 ;  /* 0x3fe00000080a742b */ /* 0x000fe4000000000a */
[----:B------:R-:W-:-:S08]  /*0440*/  DMUL R8, R6, R8 ;  /* 0x0000000806087228 */ /* 0x000fd00000000000 */
[----:B------:R-:W-:-:S08]  /*0450*/  DFMA R8, R10, R8, R6 ;  /* 0x000000080a08722b */ /* 0x000fd00000000006 */
[----:B------:R-:W-:Y:S02]  /*0460*/  DMUL R6, R4, R8 ;  /* 0x0000000804067228 */ /* 0x000fe40000000000 */
[----:B------:R-:W-:-:S06]  /*0470*/  IADD3 R9, PT, PT, R9, -0x100000, RZ ;  /* 0xfff0000009097810 */ /* 0x000fcc0007ffe0ff */
[----:B------:R-:W-:-:S08]  /*0480*/  DFMA R10, R6, -R6, R4 ;  /* 0x80000006060a722b */ /* 0x000fd00000000004 */
[----:B------:R-:W-:-:S10]  /*0490*/  DFMA R6, R8, R10, R6 ;  /* 0x0000000a0806722b */ /* 0x000fd40000000006 */
[----:B------:R-:W-:Y:S01]  /*04a0*/  VIADD R7, R7, 0xfcb00000 ;  /* 0xfcb0000007077836 */ /* 0x000fe20000000000 */
[----:B------:R-:W-:Y:S06]  /*04b0*/  BRA `(.L_x_4) ;  /* 0x0000000000047947 */ /* 0x000fec0003800000 */
.L_x_5:
[----:B------:R-:W-:-:S11]  /*04c0*/  DADD R6, R4, R4 ;  /* 0x0000000004067229 */ /* 0x000fd60000000004 */
.L_x_4:
[----:B------:R-:W-:Y:S05]  /*04d0*/  BSYNC.RECONVERGENT B1 ;  /* 0x0000000000017941 */ /* 0x000fea0003800200 */
.L_x_2:
[----:B------:R-:W-:-:S04]  /*04e0*/  MOV R3, 0x0 ;  /* 0x0000000000037802 */ /* 0x000fc80000000f00 */
[----:B------:R-:W-:Y:S05]  /*04f0*/  RET.REL.NODEC R2 `(_Z9distancesPdS_S_) ;  /* 0xfffffff802c07950 */ /* 0x000fea0003c3ffff */
.L_x_6:
[----:B------:R-:W-:-:S00]  /*0500*/  BRA `(.L_x_6) ;  /* 0xfffffffc00fc7947 */ /* 0x000fc0000383ffff */
[----:B------:R-:W-:-:S00]  /*0510*/  NOP ;  /* 0x0000000000007918 */ /* 0x000fc00000000000 */
        /* <DEDUP_REMOVED lines=14> */
.L_x_7:


//--------------------- .nv.shared.reserved.0     --------------------------
	.section	.nv.shared.reserved.0,"aw",@nobits
	.weak		__nv_reservedSMEM_offset_0_alias
	.size		__nv_reservedSMEM_offset_0_alias, 0, 64
	.other		__nv_reservedSMEM_offset_0_alias,@"STO_CUDA_RESERVED_SHARED STV_DEFAULT"
__nv_reservedSMEM_offset_0_alias:
	.zero		0
	.zero		64


//--------------------- .nv.constant0._Z9distancesPdS_S_ --------------------------
	.section	.nv.constant0._Z9distancesPdS_S_,"a",@progbits
	.sectionflags	@""
	.align	4
.nv.constant0._Z9distancesPdS_S_:
	.zero		920


//--------------------- SYMBOLS --------------------------

	.type		.nv.reservedSmem.offset0,@object
	.size		.nv.reservedSmem.offset0,0x4
